//
// Generated by NVIDIA NVVM Compiler
//
// Compiler Build ID: CL-36424714
// Cuda compilation tools, release 13.0, V13.0.88
// Based on NVVM 20.0.0
//

.version 9.0
.target sm_100
.address_size 64

	// .globl	_Z17modify_hue_kernelPhiiPd

.visible .entry _Z17modify_hue_kernelPhiiPd(
	.param .u64 .ptr .align 1 _Z17modify_hue_kernelPhiiPd_param_0,
	.param .u32 _Z17modify_hue_kernelPhiiPd_param_1,
	.param .u32 _Z17modify_hue_kernelPhiiPd_param_2,
	.param .u64 .ptr .align 1 _Z17modify_hue_kernelPhiiPd_param_3
)
{
	.reg .pred 	%p<4>;
	.reg .b16 	%rs<4>;
	.reg .b32 	%r<18>;
	.reg .b64 	%rd<7>;
	.reg .b64 	%fd<44>;

	ld.param.u64 	%rd1, [_Z17modify_hue_kernelPhiiPd_param_0];
	ld.param.u32 	%r3, [_Z17modify_hue_kernelPhiiPd_param_1];
	ld.param.u32 	%r4, [_Z17modify_hue_kernelPhiiPd_param_2];
	ld.param.u64 	%rd2, [_Z17modify_hue_kernelPhiiPd_param_3];
	mov.u32 	%r6, %ctaid.x;
	mov.u32 	%r7, %ntid.x;
	mov.u32 	%r8, %tid.x;
	mad.lo.s32 	%r1, %r6, %r7, %r8;
	mov.u32 	%r9, %ctaid.y;
	mov.u32 	%r10, %ntid.y;
	mov.u32 	%r11, %tid.y;
	mad.lo.s32 	%r12, %r9, %r10, %r11;
	setp.ge.s32 	%p1, %r1, %r3;
	setp.ge.s32 	%p2, %r12, %r4;
	or.pred  	%p3, %p1, %p2;
	@%p3 bra 	$L__BB0_2;
	cvta.to.global.u64 	%rd3, %rd1;
	cvta.to.global.u64 	%rd4, %rd2;
	mad.lo.s32 	%r13, %r3, %r12, %r1;
	mul.lo.s32 	%r14, %r13, 3;
	cvt.s64.s32 	%rd5, %r14;
	add.s64 	%rd6, %rd3, %rd5;
	ld.global.u8 	%rs1, [%rd6];
	cvt.rn.f64.u16 	%fd1, %rs1;
	div.rn.f64 	%fd2, %fd1, 0d406FE00000000000;
	ld.global.u8 	%rs2, [%rd6+1];
	cvt.rn.f64.u16 	%fd3, %rs2;
	div.rn.f64 	%fd4, %fd3, 0d406FE00000000000;
	ld.global.u8 	%rs3, [%rd6+2];
	cvt.rn.f64.u16 	%fd5, %rs3;
	div.rn.f64 	%fd6, %fd5, 0d406FE00000000000;
	ld.global.f64 	%fd7, [%rd4];
	ld.global.f64 	%fd8, [%rd4+8];
	mul.f64 	%fd9, %fd4, %fd8;
	fma.rn.f64 	%fd10, %fd2, %fd7, %fd9;
	ld.global.f64 	%fd11, [%rd4+16];
	fma.rn.f64 	%fd12, %fd6, %fd11, %fd10;
	ld.global.f64 	%fd13, [%rd4+24];
	ld.global.f64 	%fd14, [%rd4+32];
	mul.f64 	%fd15, %fd4, %fd14;
	fma.rn.f64 	%fd16, %fd2, %fd13, %fd15;
	ld.global.f64 	%fd17, [%rd4+40];
	fma.rn.f64 	%fd18, %fd6, %fd17, %fd16;
	ld.global.f64 	%fd19, [%rd4+48];
	ld.global.f64 	%fd20, [%rd4+56];
	mul.f64 	%fd21, %fd4, %fd20;
	fma.rn.f64 	%fd22, %fd2, %fd19, %fd21;
	ld.global.f64 	%fd23, [%rd4+64];
	fma.rn.f64 	%fd24, %fd6, %fd23, %fd22;
	max.f64 	%fd25, %fd12, 0d0000000000000000;
	min.f64 	%fd26, %fd25, 0d3FF0000000000000;
	max.f64 	%fd27, %fd18, 0d0000000000000000;
	min.f64 	%fd28, %fd27, 0d3FF0000000000000;
	max.f64 	%fd29, %fd24, 0d0000000000000000;
	min.f64 	%fd30, %fd29, 0d3FF0000000000000;
	mul.f64 	%fd31, %fd26, 0d406FE00000000000;
	mov.f64 	%fd32, 0d3FE0000000000000;
	copysign.f64 	%fd33, %fd31, %fd32;
	add.rz.f64 	%fd34, %fd31, %fd33;
	cvt.rzi.f64.f64 	%fd35, %fd34;
	cvt.rzi.u32.f64 	%r15, %fd35;
	st.global.u8 	[%rd6], %r15;
	mul.f64 	%fd36, %fd28, 0d406FE00000000000;
	copysign.f64 	%fd37, %fd36, %fd32;
	add.rz.f64 	%fd38, %fd36, %fd37;
	cvt.rzi.f64.f64 	%fd39, %fd38;
	cvt.rzi.u32.f64 	%r16, %fd39;
	st.global.u8 	[%rd6+1], %r16;
	mul.f64 	%fd40, %fd30, 0d406FE00000000000;
	copysign.f64 	%fd41, %fd40, %fd32;
	add.rz.f64 	%fd42, %fd40, %fd41;
	cvt.rzi.f64.f64 	%fd43, %fd42;
	cvt.rzi.u32.f64 	%r17, %fd43;
	st.global.u8 	[%rd6+2], %r17;
$L__BB0_2:
	ret;

}


// ===== COMPILED SASS (sm_100) =====

	.target	sm_100

	.elftype	@"ET_EXEC"


//--------------------- .note.nv.tkinfo           --------------------------
	.section	.note.nv.tkinfo,"",@"SHT_NOTE"
	.sectionflags	@"SHF_NOTE_NV_TKINFO"
	.tkinfo
        /*0018*/ 	.word	0x00000002
        /*0030*/ 	.string	""
        /*0030*/ 	.string	"ptxas"
        /*0030*/ 	.string	"Cuda compilation tools, release 13.0, V13.0.88"
        /*0030*/ 	.string	"Build cuda_13.0.r13.0/compiler.36424714_0"
        /*0030*/ 	.string	"-arch sm_100 -m 64 "



//--------------------- .note.nv.cuinfo           --------------------------
	.section	.note.nv.cuinfo,"",@"SHT_NOTE"
	.sectionflags	@"SHF_NOTE_NV_CUINFO"
        /*0018*/ 	.short	0x0002
        /*001a*/ 	.short	0x0064
        /*001c*/ 	.short	0x0082
	.zero		2


//--------------------- .nv.info                  --------------------------
	.section	.nv.info,"",@"SHT_CUDA_INFO"
	.align	4


	//----- nvinfo : EIATTR_REGCOUNT
	.align		4
        /*0000*/ 	.byte	0x04, 0x2f
        /*0002*/ 	.short	(.L_1 - .L_0)
	.align		4
.L_0:
        /*0004*/ 	.word	index@(_Z17modify_hue_kernelPhiiPd)
        /*0008*/ 	.word	0x00000020


	//----- nvinfo : EIATTR_FRAME_SIZE
	.align		4
.L_1:
        /*000c*/ 	.byte	0x04, 0x11
        /*000e*/ 	.short	(.L_3 - .L_2)
	.align		4
.L_2:
        /*0010*/ 	.word	index@($__internal_0_$__cuda_sm20_div_rn_f64_full)
        /*0014*/ 	.word	0x00000000


	//----- nvinfo : EIATTR_FRAME_SIZE
	.align		4
.L_3:
        /*0018*/ 	.byte	0x04, 0x11
        /*001a*/ 	.short	(.L_5 - .L_4)
	.align		4
.L_4:
        /*001c*/ 	.word	index@(_Z17modify_hue_kernelPhiiPd)
        /*0020*/ 	.word	0x00000000


	//----- nvinfo : EIATTR_MIN_STACK_SIZE
	.align		4
.L_5:
        /*0024*/ 	.byte	0x04, 0x12
        /*0026*/ 	.short	(.L_7 - .L_6)
	.align		4
.L_6:
        /*0028*/ 	.word	index@(_Z17modify_hue_kernelPhiiPd)
        /*002c*/ 	.word	0x00000000
.L_7:


//--------------------- .nv.compat                --------------------------
	.section	.nv.compat,"",@"SHT_CUDA_COMPAT_INFO"
	.align	4
        /*0000*/ 	.byte	0x02, 0x09, 0x00, 0x00, 0x02, 0x02, 0x01, 0x00, 0x02, 0x05, 0x05, 0x00, 0x03, 0x07, 0x01, 0x01
        /*0010*/ 	.byte	0x02, 0x03, 0x00, 0x00, 0x02, 0x06, 0x01, 0x00, 0x04, 0x0b, 0x08, 0x00, 0x01, 0x00, 0x00, 0x00
        /*0020*/ 	.byte	0x00, 0x00, 0x00, 0x00


//--------------------- .nv.info._Z17modify_hue_kernelPhiiPd --------------------------
	.section	.nv.info._Z17modify_hue_kernelPhiiPd,"",@"SHT_CUDA_INFO"
	.sectionflags	@""
	.align	4


	//----- nvinfo : EIATTR_CUDA_API_VERSION
	.align		4
        /*0000*/ 	.byte	0x04, 0x37
        /*0002*/ 	.short	(.L_9 - .L_8)
.L_8:
        /*0004*/ 	.word	0x00000082


	//----- nvinfo : EIATTR_KPARAM_INFO
	.align		4
.L_9:
        /*0008*/ 	.byte	0x04, 0x17
        /*000a*/ 	.short	(.L_11 - .L_10)
.L_10:
        /*000c*/ 	.word	0x00000000
        /*0010*/ 	.short	0x0003
        /*0012*/ 	.short	0x0010
        /*0014*/ 	.byte	0x00, 0xf5, 0x21, 0x00


	//----- nvinfo : EIATTR_KPARAM_INFO
	.align		4
.L_11:
        /*0018*/ 	.byte	0x04, 0x17
        /*001a*/ 	.short	(.L_13 - .L_12)
.L_12:
        /*001c*/ 	.word	0x00000000
        /*0020*/ 	.short	0x0002
        /*0022*/ 	.short	0x000c
        /*0024*/ 	.byte	0x00, 0xf0, 0x11, 0x00


	//----- nvinfo : EIATTR_KPARAM_INFO
	.align		4
.L_13:
        /*0028*/ 	.byte	0x04, 0x17
        /*002a*/ 	.short	(.L_15 - .L_14)
.L_14:
        /*002c*/ 	.word	0x00000000
        /*0030*/ 	.short	0x0001
        /*0032*/ 	.short	0x0008
        /*0034*/ 	.byte	0x00, 0xf0, 0x11, 0x00


	//----- nvinfo : EIATTR_KPARAM_INFO
	.align		4
.L_15:
        /*0038*/ 	.byte	0x04, 0x17
        /*003a*/ 	.short	(.L_17 - .L_16)
.L_16:
        /*003c*/ 	.word	0x00000000
        /*0040*/ 	.short	0x0000
        /*0042*/ 	.short	0x0000
        /*0044*/ 	.byte	0x00, 0xf5, 0x21, 0x00


	//----- nvinfo : EIATTR_SPARSE_MMA_MASK
	.align		4
.L_17:
        /*0048*/ 	.byte	0x03, 0x50
        /*004a*/ 	.short	0x0000


	//----- nvinfo : EIATTR_MAXREG_COUNT
	.align		4
        /*004c*/ 	.byte	0x03, 0x1b
        /*004e*/ 	.short	0x00ff


	//----- nvinfo : EIATTR_MERCURY_ISA_VERSION
	.align		4
        /*0050*/ 	.byte	0x03, 0x5f
        /*0052*/ 	.short	0x0101


	//----- nvinfo : EIATTR_VRC_CTA_INIT_COUNT
	.align		4
        /*0054*/ 	.byte	0x02, 0x4a
	.zero		1
	.zero		1


	//----- nvinfo : EIATTR_EXIT_INSTR_OFFSETS
	.align		4
        /*0058*/ 	.byte	0x04, 0x1c
        /*005a*/ 	.short	(.L_19 - .L_18)


	//   ....[0]....
.L_18:
        /*005c*/ 	.word	0x000000c0


	//   ....[1]....
        /*0060*/ 	.word	0x00000af0


	//----- nvinfo : EIATTR_CRS_STACK_SIZE
	.align		4
.L_19:
        /*0064*/ 	.byte	0x04, 0x1e
        /*0066*/ 	.short	(.L_21 - .L_20)
.L_20:
        /*0068*/ 	.word	0x00000000


	//----- nvinfo : EIATTR_CBANK_PARAM_SIZE
	.align		4
.L_21:
        /*006c*/ 	.byte	0x03, 0x19
        /*006e*/ 	.short	0x0018


	//----- nvinfo : EIATTR_PARAM_CBANK
	.align		4
        /*0070*/ 	.byte	0x04, 0x0a
        /*0072*/ 	.short	(.L_23 - .L_22)
	.align		4
.L_22:
        /*0074*/ 	.word	index@(.nv.constant0._Z17modify_hue_kernelPhiiPd)
        /*0078*/ 	.short	0x0380
        /*007a*/ 	.short	0x0018


	//----- nvinfo : EIATTR_SW_WAR
	.align		4
.L_23:
        /*007c*/ 	.byte	0x04, 0x36
        /*007e*/ 	.short	(.L_25 - .L_24)
.L_24:
        /*0080*/ 	.word	0x00000008
.L_25:


//--------------------- .nv.callgraph             --------------------------
	.section	.nv.callgraph,"",@"SHT_CUDA_CALLGRAPH"
	.align	4
	.sectionentsize	8
	.align		4
        /*0000*/ 	.word	0x00000000
	.align		4
        /*0004*/ 	.word	0xffffffff
	.align		4
        /*0008*/ 	.word	0x00000000
	.align		4
        /*000c*/ 	.word	0xfffffffe
	.align		4
        /*0010*/ 	.word	0x00000000
	.align		4
        /*0014*/ 	.word	0xfffffffd
	.align		4
        /*0018*/ 	.word	0x00000000
	.align		4
        /*001c*/ 	.word	0xfffffffc


//--------------------- .text._Z17modify_hue_kernelPhiiPd --------------------------
	.section	.text._Z17modify_hue_kernelPhiiPd,"ax",@progbits
	.align	128
        .global         _Z17modify_hue_kernelPhiiPd
        .type           _Z17modify_hue_kernelPhiiPd,@function
        .size           _Z17modify_hue_kernelPhiiPd,(.L_x_12 - _Z17modify_hue_kernelPhiiPd)
        .other          _Z17modify_hue_kernelPhiiPd,@"STO_CUDA_ENTRY STV_DEFAULT"
_Z17modify_hue_kernelPhiiPd:
.text._Z17modify_hue_kernelPhiiPd:
[----:B------:R-:W-:Y:S01]  /*0000*/  LDC R1, c[0x0][0x37c] ;  /* 0x0000df00ff017b82 */ /* 0x000fe20000000800 */
[----:B------:R-:W0:Y:S07]  /*0010*/  S2R R2, SR_TID.Y ;  /* 0x0000000000027919 */ /* 0x000e2e0000002200 */
[----:B------:R-:W1:Y:S01]  /*0020*/  LDC R0, c[0x0][0x360] ;  /* 0x0000d800ff007b82 */ /* 0x000e620000000800 */
[----:B------:R-:W2:Y:S01]  /*0030*/  LDCU.64 UR6, c[0x0][0x388] ;  /* 0x00007100ff0677ac */ /* 0x000ea20008000a00 */
[----:B------:R-:W1:Y:S06]  /*0040*/  S2R R5, SR_TID.X ;  /* 0x0000000000057919 */ /* 0x000e6c0000002100 */
[----:B------:R-:W0:Y:S08]  /*0050*/  S2UR UR5, SR_CTAID.Y ;  /* 0x00000000000579c3 */ /* 0x000e300000002600 */
[----:B------:R-:W0:Y:S08]  /*0060*/  LDC R3, c[0x0][0x364] ;  /* 0x0000d900ff037b82 */ /* 0x000e300000000800 */
[----:B------:R-:W1:Y:S01]  /*0070*/  S2UR UR4, SR_CTAID.X ;  /* 0x00000000000479c3 */ /* 0x000e620000002500 */
[----:B0-----:R-:W-:-:S05]  /*0080*/  IMAD R3, R3, UR5, R2 ;  /* 0x0000000503037c24 */ /* 0x001fca000f8e0202 */
[----:B--2---:R-:W-:Y:S01]  /*0090*/  ISETP.GE.AND P0, PT, R3, UR7, PT ;  /* 0x0000000703007c0c */ /* 0x004fe2000bf06270 */
[----:B-1----:R-:W-:-:S05]  /*00a0*/  IMAD R0, R0, UR4, R5 ;  /* 0x0000000400007c24 */ /* 0x002fca000f8e0205 */
[----:B------:R-:W-:-:S13]  /*00b0*/  ISETP.GE.OR P0, PT, R0, UR6, P0 ;  /* 0x0000000600007c0c */ /* 0x000fda0008706670 */
[----:B------:R-:W-:Y:S05]  /*00c0*/  @P0 EXIT ;  /* 0x000000000000094d */ /* 0x000fea0003800000 */
[----:B------:R-:W0:Y:S01]  /*00d0*/  LDCU.64 UR4, c[0x0][0x380] ;  /* 0x00007000ff0477ac */ /* 0x000e220008000a00 */
[----:B------:R-:W-:Y:S01]  /*00e0*/  IMAD R0, R3, UR6, R0 ;  /* 0x0000000603007c24 */ /* 0x000fe2000f8e0200 */
[----:B------:R-:W1:Y:S03]  /*00f0*/  LDCU.64 UR6, c[0x0][0x358] ;  /* 0x00006b00ff0677ac */ /* 0x000e660008000a00 */
[----:B------:R-:W-:-:S05]  /*0100*/  IMAD R0, R0, 0x3, RZ ;  /* 0x0000000300007824 */ /* 0x000fca00078e02ff */
[----:B0-----:R-:W-:-:S04]  /*0110*/  IADD3 R8, P0, PT, R0, UR4, RZ ;  /* 0x0000000400087c10 */ /* 0x001fc8000ff1e0ff */
[----:B------:R-:W-:-:S05]  /*0120*/  LEA.HI.X.SX32 R9, R0, UR5, 0x1, P0 ;  /* 0x0000000500097c11 */ /* 0x000fca00080f0eff */
[----:B-1----:R-:W2:Y:S01]  /*0130*/  LDG.E.U8 R0, desc[UR6][R8.64] ;  /* 0x0000000608007981 */ /* 0x002ea2000c1e1100 */
[----:B------:R-:W0:Y:S01]  /*0140*/  MUFU.RCP64H R3, 255 ;  /* 0x406fe00000037908 */ /* 0x000e220000001800 */
[----:B------:R-:W-:Y:S01]  /*0150*/  IMAD.MOV.U32 R6, RZ, RZ, 0x0 ;  /* 0x00000000ff067424 */ /* 0x000fe200078e00ff */
[----:B------:R-:W-:Y:S01]  /*0160*/  UMOV UR4, URZ ;  /* 0x000000ff00047c82 */ /* 0x000fe20008000000 */
[----:B------:R-:W-:Y:S01]  /*0170*/  IMAD.MOV.U32 R7, RZ, RZ, 0x406fe000 ;  /* 0x406fe000ff077424 */ /* 0x000fe200078e00ff */
[----:B------:R-:W-:Y:S01]  /*0180*/  BSSY.RECONVERGENT B0, `(.L_x_0) ;  /* 0x0000016000007945 */ /* 0x000fe20003800200 */
[----:B------:R-:W-:-:S06]  /*0190*/  IMAD.MOV.U32 R2, RZ, RZ, 0x1 ;  /* 0x00000001ff027424 */ /* 0x000fcc00078e00ff */
[----:B0-----:R-:W-:-:S08]  /*01a0*/  DFMA R4, R2, -R6, 1 ;  /* 0x3ff000000204742b */ /* 0x001fd00000000806 */
[----:B------:R-:W-:-:S08]  /*01b0*/  DFMA R4, R4, R4, R4 ;  /* 0x000000040404722b */ /* 0x000fd00000000004 */
[----:B------:R-:W-:-:S08]  /*01c0*/  DFMA R2, R2, R4, R2 ;  /* 0x000000040202722b */ /* 0x000fd00000000002 */
[----:B------:R-:W-:-:S08]  /*01d0*/  DFMA R6, R2, -R6, 1 ;  /* 0x3ff000000206742b */ /* 0x000fd00000000806 */
[----:B------:R-:W-:Y:S01]  /*01e0*/  DFMA R2, R2, R6, R2 ;  /* 0x000000060202722b */ /* 0x000fe20000000002 */
[----:B--2---:R-:W0:Y:S07]  /*01f0*/  I2F.F64.U16 R4, R0 ;  /* 0x0000000000047312 */ /* 0x004e2e0000101800 */
[----:B0-----:R-:W-:Y:S01]  /*0200*/  DMUL R6, R4, R2 ;  /* 0x0000000204067228 */ /* 0x001fe20000000000 */
[----:B------:R-:W-:-:S07]  /*0210*/  FSETP.GEU.AND P1, PT, |R5|, 6.5827683646048100446e-37, PT ;  /* 0x036000000500780b */ /* 0x000fce0003f2e200 */
[----:B------:R-:W-:-:S08]  /*0220*/  DFMA R10, R6, -255, R4 ;  /* 0xc06fe000060a782b */ /* 0x000fd00000000004 */
[----:B------:R-:W-:Y:S01]  /*0230*/  DFMA R2, R2, R10, R6 ;  /* 0x0000000a0202722b */ /* 0x000fe20000000006 */
[----:B------:R-:W-:-:S09]  /*0240*/  IMAD.MOV.U32 R11, RZ, RZ, 0x406fe000 ;  /* 0x406fe000ff0b7424 */ /* 0x000fd200078e00ff */
[----:B------:R-:W-:-:S05]  /*0250*/  FFMA R6, RZ, 3.748046875, R3 ;  /* 0x406fe000ff067823 */ /* 0x000fca0000000003 */
[----:B------:R-:W-:-:S13]  /*0260*/  FSETP.GT.AND P0, PT, |R6|, 1.469367938527859385e-39, PT ;  /* 0x001000000600780b */ /* 0x000fda0003f04200 */
[----:B------:R-:W-:Y:S05]  /*0270*/  @P0 BRA P1, `(.L_x_1) ;  /* 0x0000000000180947 */ /* 0x000fea0000800000 */
[----:B------:R-:W-:Y:S01]  /*0280*/  IMAD.MOV.U32 R12, RZ, RZ, R4 ;  /* 0x000000ffff0c7224 */ /* 0x000fe200078e0004 */
[----:B------:R-:W-:Y:S01]  /*0290*/  MOV R0, 0x2c0 ;  /* 0x000002c000007802 */ /* 0x000fe20000000f00 */
[----:B------:R-:W-:-:S07]  /*02a0*/  IMAD.MOV.U32 R13, RZ, RZ, R5 ;  /* 0x000000ffff0d7224 */ /* 0x000fce00078e0005 */
[----:B------:R-:W-:Y:S05]  /*02b0*/  CALL.REL.NOINC `($__internal_0_$__cuda_sm20_div_rn_f64_full) ;  /* 0x0000000800107944 */ /* 0x000fea0003c00000 */
[----:B------:R-:W-:Y:S02]  /*02c0*/  IMAD.MOV.U32 R2, RZ, RZ, R16 ;  /* 0x000000ffff027224 */ /* 0x000fe400078e0010 */
[----:B------:R-:W-:-:S07]  /*02d0*/  IMAD.MOV.U32 R3, RZ, RZ, R17 ;  /* 0x000000ffff037224 */ /* 0x000fce00078e0011 */
.L_x_1:
[----:B------:R-:W-:Y:S05]  /*02e0*/  BSYNC.RECONVERGENT B0 ;  /* 0x0000000000007941 */ /* 0x000fea0003800200 */
.L_x_0:
[----:B------:R-:W2:Y:S01]  /*02f0*/  LDG.E.U8 R0, desc[UR6][R8.64+0x1] ;  /* 0x0000010608007981 */ /* 0x000ea2000c1e1100 */
[----:B------:R-:W0:Y:S01]  /*0300*/  MUFU.RCP64H R5, 255 ;  /* 0x406fe00000057908 */ /* 0x000e220000001800 */
[----:B------:R-:W-:Y:S01]  /*0310*/  IMAD.MOV.U32 R6, RZ, RZ, 0x0 ;  /* 0x00000000ff067424 */ /* 0x000fe200078e00ff */
[----:B------:R-:W-:Y:S01]  /*0320*/  BSSY.RECONVERGENT B0, `(.L_x_2) ;  /* 0x0000016000007945 */ /* 0x000fe20003800200 */
[----:B------:R-:W-:Y:S02]  /*0330*/  IMAD.MOV.U32 R7, RZ, RZ, 0x406fe000 ;  /* 0x406fe000ff077424 */ /* 0x000fe400078e00ff */
        /* <DEDUP_REMOVED lines=10> */
[----:B------:R-:W-:-:S10]  /*03e0*/  DFMA R4, R14, R12, R4 ;  /* 0x0000000c0e04722b */ /* 0x000fd40000000004 */
        /* <DEDUP_REMOVED lines=9> */
.L_x_3:
[----:B------:R-:W-:Y:S05]  /*0480*/  BSYNC.RECONVERGENT B0 ;  /* 0x0000000000007941 */ /* 0x000fea0003800200 */
.L_x_2:
        /* <DEDUP_REMOVED lines=19> */
[----:B------:R-:W-:-:S07]  /*05c0*/  MOV R0, 0x5e0 ;  /* 0x000005e000007802 */ /* 0x000fce0000000f00 */
[----:B------:R-:W-:Y:S05]  /*05d0*/  CALL.REL.NOINC `($__internal_0_$__cuda_sm20_div_rn_f64_full) ;  /* 0x0000000400487944 */ /* 0x000fea0003c00000 */
[----:B------:R-:W-:Y:S02]  /*05e0*/  IMAD.MOV.U32 R6, RZ, RZ, R16 ;  /* 0x000000ffff067224 */ /* 0x000fe400078e0010 */
[----:B------:R-:W-:-:S07]  /*05f0*/  IMAD.MOV.U32 R7, RZ, RZ, R17 ;  /* 0x000000ffff077224 */ /* 0x000fce00078e0011 */
.L_x_5:
[----:B------:R-:W-:Y:S05]  /*0600*/  BSYNC.RECONVERGENT B0 ;  /* 0x0000000000007941 */ /* 0x000fea0003800200 */
.L_x_4:
[----:B------:R-:W0:Y:S02]  /*0610*/  LDC.64 R26, c[0x0][0x390] ;  /* 0x0000e400ff1a7b82 */ /* 0x000e240000000a00 */
[----:B0-----:R-:W2:Y:S04]  /*0620*/  LDG.E.64 R28, desc[UR6][R26.64+0x8] ;  /* 0x000008061a1c7981 */ /* 0x001ea8000c1e1b00 */
[----:B------:R-:W3:Y:S04]  /*0630*/  LDG.E.64 R16, desc[UR6][R26.64+0x20] ;  /* 0x000020061a107981 */ /* 0x000ee8000c1e1b00 */
[----:B------:R-:W4:Y:S04]  /*0640*/  LDG.E.64 R24, desc[UR6][R26.64] ;  /* 0x000000061a187981 */ /* 0x000f28000c1e1b00 */
[----:B------:R-:W5:Y:S04]  /*0650*/  LDG.E.64 R18, desc[UR6][R26.64+0x18] ;  /* 0x000018061a127981 */ /* 0x000f68000c1e1b00 */
[----:B------:R-:W5:Y:S04]  /*0660*/  LDG.E.64 R22, desc[UR6][R26.64+0x10] ;  /* 0x000010061a167981 */ /* 0x000f68000c1e1b00 */
[----:B------:R-:W5:Y:S04]  /*0670*/  LDG.E.64 R20, desc[UR6][R26.64+0x38] ;  /* 0x000038061a147981 */ /* 0x000f68000c1e1b00 */
[----:B------:R-:W5:Y:S04]  /*0680*/  LDG.E.64 R14, desc[UR6][R26.64+0x28] ;  /* 0x000028061a0e7981 */ /* 0x000f68000c1e1b00 */
[----:B------:R-:W5:Y:S04]  /*0690*/  LDG.E.64 R12, desc[UR6][R26.64+0x30] ;  /* 0x000030061a0c7981 */ /* 0x000f68000c1e1b00 */
[----:B------:R-:W5:Y:S01]  /*06a0*/  LDG.E.64 R10, desc[UR6][R26.64+0x40] ;  /* 0x000040061a0a7981 */ /* 0x000f62000c1e1b00 */
[----:B------:R-:W-:Y:S01]  /*06b0*/  IMAD.MOV.U32 R0, RZ, RZ, RZ ;  /* 0x000000ffff007224 */ /* 0x000fe200078e00ff */
[----:B--2---:R-:W-:-:S02]  /*06c0*/  DMUL R28, R28, R4 ;  /* 0x000000041c1c7228 */ /* 0x004fc40000000000 */
[----:B---3--:R-:W-:-:S06]  /*06d0*/  DMUL R16, R16, R4 ;  /* 0x0000000410107228 */ /* 0x008fcc0000000000 */
[-C--:B----4-:R-:W-:Y:S02]  /*06e0*/  DFMA R24, R24, R2.reuse, R28 ;  /* 0x000000021818722b */ /* 0x090fe4000000001c */
[----:B-----5:R-:W-:-:S06]  /*06f0*/  DFMA R16, R18, R2, R16 ;  /* 0x000000021210722b */ /* 0x020fcc0000000010 */
[----:B------:R-:W-:Y:S02]  /*0700*/  DFMA R22, R22, R6, R24 ;  /* 0x000000061616722b */ /* 0x000fe40000000018 */
[----:B------:R-:W-:Y:S02]  /*0710*/  DMUL R20, R20, R4 ;  /* 0x0000000414147228 */ /* 0x000fe40000000000 */
[----:B------:R-:W-:-:S04]  /*0720*/  DFMA R14, R14, R6, R16 ;  /* 0x000000060e0e722b */ /* 0x000fc80000000010 */
[----:B------:R-:W-:Y:S02]  /*0730*/  DSETP.MAX.AND P0, P1, RZ, R22, PT ;  /* 0x00000016ff00722a */ /* 0x000fe4000390f000 */
[----:B------:R-:W-:Y:S01]  /*0740*/  DFMA R12, R12, R2, R20 ;  /* 0x000000020c0c722b */ /* 0x000fe20000000014 */
[----:B------:R-:W-:Y:S01]  /*0750*/  IMAD.MOV.U32 R3, RZ, RZ, R23 ;  /* 0x000000ffff037224 */ /* 0x000fe200078e0017 */
[----:B------:R-:W-:Y:S01]  /*0760*/  DSETP.MAX.AND P2, P3, RZ, R14, PT ;  /* 0x0000000eff00722a */ /* 0x000fe20003b4f000 */
[----:B------:R-:W-:-:S05]  /*0770*/  IMAD.MOV.U32 R2, RZ, RZ, RZ ;  /* 0x000000ffff027224 */ /* 0x000fca00078e00ff */
[----:B------:R-:W-:Y:S01]  /*0780*/  DFMA R10, R10, R6, R12 ;  /* 0x000000060a0a722b */ /* 0x000fe2000000000c */
[----:B------:R-:W-:-:S03]  /*0790*/  FSEL R5, R0, R3, P0 ;  /* 0x0000000300057208 */ /* 0x000fc60000000000 */
[----:B------:R-:W-:Y:S01]  /*07a0*/  @P1 LOP3.LUT R5, R3, 0x80000, RZ, 0xfc, !PT ;  /* 0x0008000003051812 */ /* 0x000fe200078efcff */
[----:B------:R-:W-:Y:S01]  /*07b0*/  IMAD.MOV.U32 R3, RZ, RZ, R15 ;  /* 0x000000ffff037224 */ /* 0x000fe200078e000f */
[----:B------:R-:W-:Y:S02]  /*07c0*/  SEL R2, R2, R22, P0 ;  /* 0x0000001602027207 */ /* 0x000fe40000000000 */
[----:B------:R-:W-:Y:S02]  /*07d0*/  DSETP.MAX.AND P0, P1, RZ, R10, PT ;  /* 0x0000000aff00722a */ /* 0x000fe4000390f000 */
[----:B------:R-:W-:Y:S01]  /*07e0*/  FSEL R7, R0, R3, P2 ;  /* 0x0000000300077208 */ /* 0x000fe20001000000 */
[----:B------:R-:W-:Y:S01]  /*07f0*/  IMAD.MOV.U32 R4, RZ, RZ, RZ ;  /* 0x000000ffff047224 */ /* 0x000fe200078e00ff */
[----:B------:R-:W-:Y:S01]  /*0800*/  @P3 LOP3.LUT R7, R3, 0x80000, RZ, 0xfc, !PT ;  /* 0x0008000003073812 */ /* 0x000fe200078efcff */
[----:B------:R-:W-:Y:S02]  /*0810*/  IMAD.MOV.U32 R3, RZ, RZ, R5 ;  /* 0x000000ffff037224 */ /* 0x000fe400078e0005 */
[----:B------:R-:W-:Y:S01]  /*0820*/  IMAD.MOV.U32 R5, RZ, RZ, R11 ;  /* 0x000000ffff057224 */ /* 0x000fe200078e000b */
[----:B------:R-:W-:-:S03]  /*0830*/  SEL R4, R4, R14, P2 ;  /* 0x0000000e04047207 */ /* 0x000fc60001000000 */
[----:B------:R-:W-:Y:S01]  /*0840*/  DSETP.MIN.AND P2, P3, R2, 1, PT ;  /* 0x3ff000000200742a */ /* 0x000fe20003b40000 */
[----:B------:R-:W-:Y:S01]  /*0850*/  FSEL R13, R0, R5, P0 ;  /* 0x00000005000d7208 */ /* 0x000fe20000000000 */
[----:B------:R-:W-:Y:S01]  /*0860*/  IMAD.MOV.U32 R6, RZ, RZ, RZ ;  /* 0x000000ffff067224 */ /* 0x000fe200078e00ff */
[----:B------:R-:W-:Y:S01]  /*0870*/  @P1 LOP3.LUT R13, R5, 0x80000, RZ, 0xfc, !PT ;  /* 0x00080000050d1812 */ /* 0x000fe200078efcff */
[----:B------:R-:W-:Y:S02]  /*0880*/  IMAD.MOV.U32 R0, RZ, RZ, R3 ;  /* 0x000000ffff007224 */ /* 0x000fe400078e0003 */
[----:B------:R-:W-:Y:S01]  /*0890*/  IMAD.MOV.U32 R5, RZ, RZ, R7 ;  /* 0x000000ffff057224 */ /* 0x000fe200078e0007 */
[----:B------:R-:W-:Y:S01]  /*08a0*/  SEL R6, R6, R10, P0 ;  /* 0x0000000a06067207 */ /* 0x000fe20000000000 */
[----:B------:R-:W-:Y:S02]  /*08b0*/  IMAD.MOV.U32 R10, RZ, RZ, 0x80000 ;  /* 0x00080000ff0a7424 */ /* 0x000fe400078e00ff */
[----:B------:R-:W-:Y:S01]  /*08c0*/  IMAD.MOV.U32 R7, RZ, RZ, R13 ;  /* 0x000000ffff077224 */ /* 0x000fe200078e000d */
[----:B------:R-:W-:Y:S01]  /*08d0*/  FSEL R11, R0, 1.875, P2 ;  /* 0x3ff00000000b7808 */ /* 0x000fe20001000000 */
[----:B------:R-:W-:-:S02]  /*08e0*/  DSETP.MIN.AND P0, P1, R4, 1, PT ;  /* 0x3ff000000400742a */ /* 0x000fc40003900000 */
[----:B------:R-:W-:Y:S01]  /*08f0*/  @P3 LOP3.LUT R11, R10, 0x3ff00000, RZ, 0xfc, !PT ;  /* 0x3ff000000a0b3812 */ /* 0x000fe200078efcff */
[----:B------:R-:W-:Y:S01]  /*0900*/  IMAD.MOV.U32 R3, RZ, RZ, R7 ;  /* 0x000000ffff037224 */ /* 0x000fe200078e0007 */
[----:B------:R-:W-:Y:S01]  /*0910*/  DSETP.MIN.AND P3, P4, R6, 1, PT ;  /* 0x3ff000000600742a */ /* 0x000fe20003c60000 */
[----:B------:R-:W-:Y:S01]  /*0920*/  IMAD.MOV.U32 R0, RZ, RZ, R4 ;  /* 0x000000ffff007224 */ /* 0x000fe200078e0004 */
[----:B------:R-:W-:Y:S01]  /*0930*/  SEL R2, R2, RZ, P2 ;  /* 0x000000ff02027207 */ /* 0x000fe20001000000 */
[----:B------:R-:W-:-:S03]  /*0940*/  IMAD.MOV.U32 R4, RZ, RZ, 0x80000 ;  /* 0x00080000ff047424 */ /* 0x000fc600078e00ff */
[----:B------:R-:W-:Y:S01]  /*0950*/  FSEL R15, R3, 1.875, P3 ;  /* 0x3ff00000030f7808 */ /* 0x000fe20001800000 */
[----:B------:R-:W-:Y:S01]  /*0960*/  IMAD.MOV.U32 R3, RZ, RZ, R11 ;  /* 0x000000ffff037224 */ /* 0x000fe200078e000b */
[----:B------:R-:W-:Y:S02]  /*0970*/  FSEL R5, R5, 1.875, P0 ;  /* 0x3ff0000005057808 */ /* 0x000fe40000000000 */
[----:B------:R-:W-:Y:S02]  /*0980*/  @P1 LOP3.LUT R5, R4, 0x3ff00000, RZ, 0xfc, !PT ;  /* 0x3ff0000004051812 */ /* 0x000fe400078efcff */
[----:B------:R-:W-:Y:S01]  /*0990*/  SEL R4, R0, RZ, P0 ;  /* 0x000000ff00047207 */ /* 0x000fe20000000000 */
[----:B------:R-:W-:Y:S01]  /*09a0*/  DMUL R2, R2, 255 ;  /* 0x406fe00002027828 */ /* 0x000fe20000000000 */
[----:B------:R-:W-:Y:S01]  /*09b0*/  @P4 LOP3.LUT R15, R10, 0x3ff00000, RZ, 0xfc, !PT ;  /* 0x3ff000000a0f4812 */ /* 0x000fe200078efcff */
[----:B------:R-:W-:Y:S01]  /*09c0*/  IMAD.MOV.U32 R13, RZ, RZ, 0x3fe00000 ;  /* 0x3fe00000ff0d7424 */ /* 0x000fe200078e00ff */
[----:B------:R-:W-:-:S02]  /*09d0*/  SEL R6, R6, RZ, P3 ;  /* 0x000000ff06067207 */ /* 0x000fc40001800000 */
[----:B------:R-:W-:Y:S01]  /*09e0*/  DMUL R10, R4, 255 ;  /* 0x406fe000040a7828 */ /* 0x000fe20000000000 */
[----:B------:R-:W-:Y:S02]  /*09f0*/  IMAD.MOV.U32 R7, RZ, RZ, R15 ;  /* 0x000000ffff077224 */ /* 0x000fe400078e000f */
[----:B------:R-:W-:Y:S02]  /*0a00*/  IMAD.MOV.U32 R4, RZ, RZ, RZ ;  /* 0x000000ffff047224 */ /* 0x000fe400078e00ff */
[----:B------:R-:W-:Y:S02]  /*0a10*/  LOP3.LUT R5, R13, 0x80000000, R3, 0xb8, !PT ;  /* 0x800000000d057812 */ /* 0x000fe400078eb803 */
[----:B------:R-:W-:-:S04]  /*0a20*/  DMUL R6, R6, 255 ;  /* 0x406fe00006067828 */ /* 0x000fc80000000000 */
[----:B------:R-:W-:Y:S01]  /*0a30*/  DADD.RZ R2, R2, R4 ;  /* 0x0000000002027229 */ /* 0x000fe2000000c004 */
[----:B------:R-:W-:-:S06]  /*0a40*/  LOP3.LUT R5, R13, 0x80000000, R11, 0xb8, !PT ;  /* 0x800000000d057812 */ /* 0x000fcc00078eb80b */
[----:B------:R-:W-:Y:S01]  /*0a50*/  DADD.RZ R4, R10, R4 ;  /* 0x000000000a047229 */ /* 0x000fe2000000c004 */
[----:B------:R-:W-:Y:S01]  /*0a60*/  LOP3.LUT R11, R13, 0x80000000, R7, 0xb8, !PT ;  /* 0x800000000d0b7812 */ /* 0x000fe200078eb807 */
[----:B------:R-:W-:-:S06]  /*0a70*/  IMAD.MOV.U32 R10, RZ, RZ, RZ ;  /* 0x000000ffff0a7224 */ /* 0x000fcc00078e00ff */
[----:B------:R-:W-:Y:S01]  /*0a80*/  DADD.RZ R6, R6, R10 ;  /* 0x0000000006067229 */ /* 0x000fe2000000c00a */
[----:B------:R-:W0:Y:S08]  /*0a90*/  F2I.U32.F64.TRUNC R3, R2 ;  /* 0x0000000200037311 */ /* 0x000e30000030d000 */
[----:B------:R-:W1:Y:S08]  /*0aa0*/  F2I.U32.F64.TRUNC R5, R4 ;  /* 0x0000000400057311 */ /* 0x000e70000030d000 */
[----:B------:R-:W2:Y:S01]  /*0ab0*/  F2I.U32.F64.TRUNC R7, R6 ;  /* 0x0000000600077311 */ /* 0x000ea2000030d000 */
[----:B0-----:R-:W-:Y:S04]  /*0ac0*/  STG.E.U8 desc[UR6][R8.64], R3 ;  /* 0x0000000308007986 */ /* 0x001fe8000c101106 */
[----:B-1----:R-:W-:Y:S04]  /*0ad0*/  STG.E.U8 desc[UR6][R8.64+0x1], R5 ;  /* 0x0000010508007986 */ /* 0x002fe8000c101106 */
[----:B--2---:R-:W-:Y:S01]  /*0ae0*/  STG.E.U8 desc[UR6][R8.64+0x2], R7 ;  /* 0x0000020708007986 */ /* 0x004fe2000c101106 */
[----:B------:R-:W-:Y:S05]  /*0af0*/  EXIT ;  /* 0x000000000000794d */ /* 0x000fea0003800000 */
        .weak           $__internal_0_$__cuda_sm20_div_rn_f64_full
        .type           $__internal_0_$__cuda_sm20_div_rn_f64_full,@function
        .size           $__internal_0_$__cuda_sm20_div_rn_f64_full,(.L_x_12 - $__internal_0_$__cuda_sm20_div_rn_f64_full)
$__internal_0_$__cuda_sm20_div_rn_f64_full:
[C---:B------:R-:W-:Y:S01]  /*0b00*/  FSETP.GEU.AND P0, PT, |R11|.reuse, 1.469367938527859385e-39, PT ;  /* 0x001000000b00780b */ /* 0x040fe20003f0e200 */
[----:B------:R-:W-:Y:S01]  /*0b10*/  IMAD.U32 R10, RZ, RZ, UR4 ;  /* 0x00000004ff0a7e24 */ /* 0x000fe2000f8e00ff */
[----:B------:R-:W-:Y:S01]  /*0b20*/  LOP3.LUT R7, R11, 0x800fffff, RZ, 0xc0, !PT ;  /* 0x800fffff0b077812 */ /* 0x000fe200078ec0ff */
[----:B------:R-:W-:Y:S01]  /*0b30*/  IMAD.U32 R6, RZ, RZ, UR4 ;  /* 0x00000004ff067e24 */ /* 0x000fe2000f8e00ff */
[----:B------:R-:W-:Y:S01]  /*0b40*/  FSETP.GEU.AND P2, PT, |R13|, 1.469367938527859385e-39, PT ;  /* 0x001000000d00780b */ /* 0x000fe20003f4e200 */
[----:B------:R-:W-:Y:S01]  /*0b50*/  IMAD.MOV.U32 R18, RZ, RZ, 0x1 ;  /* 0x00000001ff127424 */ /* 0x000fe200078e00ff */
[----:B------:R-:W-:Y:S01]  /*0b60*/  LOP3.LUT R7, R7, 0x3ff00000, RZ, 0xfc, !PT ;  /* 0x3ff0000007077812 */ /* 0x000fe200078efcff */
[----:B------:R-:W-:Y:S01]  /*0b70*/  BSSY.RECONVERGENT B1, `(.L_x_6) ;  /* 0x0000051000017945 */ /* 0x000fe20003800200 */
[----:B------:R-:W-:Y:S02]  /*0b80*/  LOP3.LUT R16, R13, 0x7ff00000, RZ, 0xc0, !PT ;  /* 0x7ff000000d107812 */ /* 0x000fe400078ec0ff */
[----:B------:R-:W-:-:S03]  /*0b90*/  LOP3.LUT R25, R11, 0x7ff00000, RZ, 0xc0, !PT ;  /* 0x7ff000000b197812 */ /* 0x000fc600078ec0ff */
[----:B------:R-:W-:Y:S01]  /*0ba0*/  @!P0 DMUL R6, R10, 8.98846567431157953865e+307 ;  /* 0x7fe000000a068828 */ /* 0x000fe20000000000 */
[C---:B------:R-:W-:Y:S01]  /*0bb0*/  ISETP.GE.U32.AND P1, PT, R16.reuse, R25, PT ;  /* 0x000000191000720c */ /* 0x040fe20003f26070 */
[----:B------:R-:W-:Y:S02]  /*0bc0*/  IMAD.MOV.U32 R24, RZ, RZ, R16 ;  /* 0x000000ffff187224 */ /* 0x000fe400078e0010 */
[----:B------:R-:W-:Y:S01]  /*0bd0*/  @!P2 LOP3.LUT R17, R11, 0x7ff00000, RZ, 0xc0, !PT ;  /* 0x7ff000000b11a812 */ /* 0x000fe200078ec0ff */
[----:B------:R-:W-:Y:S01]  /*0be0*/  @!P2 IMAD.MOV.U32 R20, RZ, RZ, RZ ;  /* 0x000000ffff14a224 */ /* 0x000fe200078e00ff */
[----:B------:R-:W0:Y:S02]  /*0bf0*/  MUFU.RCP64H R19, R7 ;  /* 0x0000000700137308 */ /* 0x000e240000001800 */
[----:B------:R-:W-:Y:S01]  /*0c00*/  @!P2 ISETP.GE.U32.AND P3, PT, R16, R17, PT ;  /* 0x000000111000a20c */ /* 0x000fe20003f66070 */
[----:B------:R-:W-:Y:S01]  /*0c10*/  IMAD.MOV.U32 R17, RZ, RZ, 0x1ca00000 ;  /* 0x1ca00000ff117424 */ /* 0x000fe200078e00ff */
[----:B------:R-:W-:-:S04]  /*0c20*/  @!P0 LOP3.LUT R25, R7, 0x7ff00000, RZ, 0xc0, !PT ;  /* 0x7ff0000007198812 */ /* 0x000fc800078ec0ff */
[----:B------:R-:W-:Y:S01]  /*0c30*/  @!P2 SEL R21, R17, 0x63400000, !P3 ;  /* 0x634000001115a807 */ /* 0x000fe20005800000 */
[----:B------:R-:W-:-:S03]  /*0c40*/  VIADD R26, R25, 0xffffffff ;  /* 0xffffffff191a7836 */ /* 0x000fc60000000000 */
[----:B------:R-:W-:-:S04]  /*0c50*/  @!P2 LOP3.LUT R21, R21, 0x80000000, R13, 0xf8, !PT ;  /* 0x800000001515a812 */ /* 0x000fc800078ef80d */
[----:B------:R-:W-:Y:S01]  /*0c60*/  @!P2 LOP3.LUT R21, R21, 0x100000, RZ, 0xfc, !PT ;  /* 0x001000001515a812 */ /* 0x000fe200078efcff */
[----:B0-----:R-:W-:-:S08]  /*0c70*/  DFMA R14, R18, -R6, 1 ;  /* 0x3ff00000120e742b */ /* 0x001fd00000000806 */
[----:B------:R-:W-:-:S08]  /*0c80*/  DFMA R14, R14, R14, R14 ;  /* 0x0000000e0e0e722b */ /* 0x000fd0000000000e */
[----:B------:R-:W-:Y:S01]  /*0c90*/  DFMA R18, R18, R14, R18 ;  /* 0x0000000e1212722b */ /* 0x000fe20000000012 */
[----:B------:R-:W-:Y:S01]  /*0ca0*/  SEL R15, R17, 0x63400000, !P1 ;  /* 0x63400000110f7807 */ /* 0x000fe20004800000 */
[----:B------:R-:W-:-:S03]  /*0cb0*/  IMAD.MOV.U32 R14, RZ, RZ, R12 ;  /* 0x000000ffff0e7224 */ /* 0x000fc600078e000c */
[----:B------:R-:W-:-:S03]  /*0cc0*/  LOP3.LUT R15, R15, 0x800fffff, R13, 0xf8, !PT ;  /* 0x800fffff0f0f7812 */ /* 0x000fc600078ef80d */
[----:B------:R-:W-:-:S03]  /*0cd0*/  DFMA R22, R18, -R6, 1 ;  /* 0x3ff000001216742b */ /* 0x000fc60000000806 */
[----:B------:R-:W-:-:S05]  /*0ce0*/  @!P2 DFMA R14, R14, 2, -R20 ;  /* 0x400000000e0ea82b */ /* 0x000fca0000000814 */
[----:B------:R-:W-:-:S05]  /*0cf0*/  DFMA R22, R18, R22, R18 ;  /* 0x000000161216722b */ /* 0x000fca0000000012 */
[----:B------:R-:W-:-:S03]  /*0d00*/  @!P2 LOP3.LUT R24, R15, 0x7ff00000, RZ, 0xc0, !PT ;  /* 0x7ff000000f18a812 */ /* 0x000fc600078ec0ff */
[----:B------:R-:W-:Y:S02]  /*0d10*/  DMUL R18, R22, R14 ;  /* 0x0000000e16127228 */ /* 0x000fe40000000000 */
[----:B------:R-:W-:-:S05]  /*0d20*/  VIADD R20, R24, 0xffffffff ;  /* 0xffffffff18147836 */ /* 0x000fca0000000000 */
[----:B------:R-:W-:Y:S01]  /*0d30*/  ISETP.GT.U32.AND P0, PT, R20, 0x7feffffe, PT ;  /* 0x7feffffe1400780c */ /* 0x000fe20003f04070 */
[----:B------:R-:W-:-:S03]  /*0d40*/  DFMA R20, R18, -R6, R14 ;  /* 0x800000061214722b */ /* 0x000fc6000000000e */
[----:B------:R-:W-:-:S05]  /*0d50*/  ISETP.GT.U32.OR P0, PT, R26, 0x7feffffe, P0 ;  /* 0x7feffffe1a00780c */ /* 0x000fca0000704470 */
[----:B------:R-:W-:-:S08]  /*0d60*/  DFMA R20, R22, R20, R18 ;  /* 0x000000141614722b */ /* 0x000fd00000000012 */
[----:B------:R-:W-:Y:S05]  /*0d70*/  @P0 BRA `(.L_x_7) ;  /* 0x00000000006c0947 */ /* 0x000fea0003800000 */
[----:B------:R-:W-:Y:S01]  /*0d80*/  LOP3.LUT R13, R11, 0x7ff00000, RZ, 0xc0, !PT ;  /* 0x7ff000000b0d7812 */ /* 0x000fe200078ec0ff */
[----:B------:R-:W-:-:S03]  /*0d90*/  IMAD.MOV.U32 R18, RZ, RZ, RZ ;  /* 0x000000ffff127224 */ /* 0x000fc600078e00ff */
[CC--:B------:R-:W-:Y:S02]  /*0da0*/  VIADDMNMX R12, R16.reuse, -R13.reuse, 0xb9600000, !PT ;  /* 0xb9600000100c7446 */ /* 0x0c0fe4000780090d */
[----:B------:R-:W-:Y:S02]  /*0db0*/  ISETP.GE.U32.AND P0, PT, R16, R13, PT ;  /* 0x0000000d1000720c */ /* 0x000fe40003f06070 */
[----:B------:R-:W-:Y:S02]  /*0dc0*/  VIMNMX R12, PT, PT, R12, 0x46a00000, PT ;  /* 0x46a000000c0c7848 */ /* 0x000fe40003fe0100 */
[----:B------:R-:W-:-:S05]  /*0dd0*/  SEL R17, R17, 0x63400000, !P0 ;  /* 0x6340000011117807 */ /* 0x000fca0004000000 */
[----:B------:R-:W-:-:S04]  /*0de0*/  IMAD.IADD R12, R12, 0x1, -R17 ;  /* 0x000000010c0c7824 */ /* 0x000fc800078e0a11 */
[----:B------:R-:W-:-:S06]  /*0df0*/  VIADD R19, R12, 0x7fe00000 ;  /* 0x7fe000000c137836 */ /* 0x000fcc0000000000 */
[----:B------:R-:W-:-:S10]  /*0e00*/  DMUL R16, R20, R18 ;  /* 0x0000001214107228 */ /* 0x000fd40000000000 */
[----:B------:R-:W-:-:S13]  /*0e10*/  FSETP.GTU.AND P0, PT, |R17|, 1.469367938527859385e-39, PT ;  /* 0x001000001100780b */ /* 0x000fda0003f0c200 */
[----:B------:R-:W-:Y:S05]  /*0e20*/  @P0 BRA `(.L_x_8) ;  /* 0x0000000000940947 */ /* 0x000fea0003800000 */
[----:B------:R-:W-:Y:S01]  /*0e30*/  DFMA R6, R20, -R6, R14 ;  /* 0x800000061406722b */ /* 0x000fe2000000000e */
[----:B------:R-:W-:-:S09]  /*0e40*/  IMAD.MOV.U32 R18, RZ, RZ, RZ ;  /* 0x000000ffff127224 */ /* 0x000fd200078e00ff */
[C---:B------:R-:W-:Y:S02]  /*0e50*/  FSETP.NEU.AND P0, PT, R7.reuse, RZ, PT ;  /* 0x000000ff0700720b */ /* 0x040fe40003f0d000 */
[----:B------:R-:W-:-:S04]  /*0e60*/  LOP3.LUT R13, R7, 0x80000000, R11, 0x48, !PT ;  /* 0x80000000070d7812 */ /* 0x000fc800078e480b */
[----:B------:R-:W-:-:S07]  /*0e70*/  LOP3.LUT R19, R13, R19, RZ, 0xfc, !PT ;  /* 0x000000130d137212 */ /* 0x000fce00078efcff */
[----:B------:R-:W-:Y:S05]  /*0e80*/  @!P0 BRA `(.L_x_8) ;  /* 0x00000000007c8947 */ /* 0x000fea0003800000 */
[----:B------:R-:W-:Y:S01]  /*0e90*/  IMAD.MOV R7, RZ, RZ, -R12 ;  /* 0x000000ffff077224 */ /* 0x000fe200078e0a0c */
[----:B------:R-:W-:Y:S01]  /*0ea0*/  DMUL.RP R18, R20, R18 ;  /* 0x0000001214127228 */ /* 0x000fe20000008000 */
[----:B------:R-:W-:-:S06]  /*0eb0*/  IMAD.MOV.U32 R6, RZ, RZ, RZ ;  /* 0x000000ffff067224 */ /* 0x000fcc00078e00ff */
[----:B------:R-:W-:-:S03]  /*0ec0*/  DFMA R6, R16, -R6, R20 ;  /* 0x800000061006722b */ /* 0x000fc60000000014 */
[----:B------:R-:W-:-:S03]  /*0ed0*/  LOP3.LUT R13, R19, R13, RZ, 0x3c, !PT ;  /* 0x0000000d130d7212 */ /* 0x000fc600078e3cff */
[----:B------:R-:W-:-:S04]  /*0ee0*/  IADD3 R6, PT, PT, -R12, -0x43300000, RZ ;  /* 0xbcd000000c067810 */ /* 0x000fc80007ffe1ff */
[----:B------:R-:W-:-:S04]  /*0ef0*/  FSETP.NEU.AND P0, PT, |R7|, R6, PT ;  /* 0x000000060700720b */ /* 0x000fc80003f0d200 */
[----:B------:R-:W-:Y:S02]  /*0f00*/  FSEL R16, R18, R16, !P0 ;  /* 0x0000001012107208 */ /* 0x000fe40004000000 */
[----:B------:R-:W-:Y:S01]  /*0f10*/  FSEL R17, R13, R17, !P0 ;  /* 0x000000110d117208 */ /* 0x000fe20004000000 */
[----:B------:R-:W-:Y:S06]  /*0f20*/  BRA `(.L_x_8) ;  /* 0x0000000000547947 */ /* 0x000fec0003800000 */
.L_x_7:
[----:B------:R-:W-:-:S14]  /*0f30*/  DSETP.NAN.AND P0, PT, R12, R12, PT ;  /* 0x0000000c0c00722a */ /* 0x000fdc0003f08000 */
[----:B------:R-:W-:Y:S05]  /*0f40*/  @P0 BRA `(.L_x_9) ;  /* 0x0000000000440947 */ /* 0x000fea0003800000 */
[----:B------:R-:W-:-:S14]  /*0f50*/  DSETP.NAN.AND P0, PT, R10, R10, PT ;  /* 0x0000000a0a00722a */ /* 0x000fdc0003f08000 */
[----:B------:R-:W-:Y:S05]  /*0f60*/  @P0 BRA `(.L_x_10) ;  /* 0x0000000000300947 */ /* 0x000fea0003800000 */
[----:B------:R-:W-:Y:S01]  /*0f70*/  ISETP.NE.AND P0, PT, R24, R25, PT ;  /* 0x000000191800720c */ /* 0x000fe20003f05270 */
[----:B------:R-:W-:Y:S02]  /*0f80*/  IMAD.MOV.U32 R16, RZ, RZ, 0x0 ;  /* 0x00000000ff107424 */ /* 0x000fe400078e00ff */
[----:B------:R-:W-:-:S10]  /*0f90*/  IMAD.MOV.U32 R17, RZ, RZ, -0x80000 ;  /* 0xfff80000ff117424 */ /* 0x000fd400078e00ff */
[----:B------:R-:W-:Y:S05]  /*0fa0*/  @!P0 BRA `(.L_x_8) ;  /* 0x0000000000348947 */ /* 0x000fea0003800000 */
[----:B------:R-:W-:Y:S02]  /*0fb0*/  ISETP.NE.AND P0, PT, R24, 0x7ff00000, PT ;  /* 0x7ff000001800780c */ /* 0x000fe40003f05270 */
[----:B------:R-:W-:Y:S02]  /*0fc0*/  LOP3.LUT R17, R13, 0x80000000, R11, 0x48, !PT ;  /* 0x800000000d117812 */ /* 0x000fe400078e480b */
[----:B------:R-:W-:-:S13]  /*0fd0*/  ISETP.EQ.OR P0, PT, R25, RZ, !P0 ;  /* 0x000000ff1900720c */ /* 0x000fda0004702670 */
[----:B------:R-:W-:Y:S01]  /*0fe0*/  @P0 LOP3.LUT R6, R17, 0x7ff00000, RZ, 0xfc, !PT ;  /* 0x7ff0000011060812 */ /* 0x000fe200078efcff */
[----:B------:R-:W-:Y:S02]  /*0ff0*/  @!P0 IMAD.MOV.U32 R16, RZ, RZ, RZ ;  /* 0x000000ffff108224 */ /* 0x000fe400078e00ff */
[----:B------:R-:W-:Y:S02]  /*1000*/  @P0 IMAD.MOV.U32 R16, RZ, RZ, RZ ;  /* 0x000000ffff100224 */ /* 0x000fe400078e00ff */
[----:B------:R-:W-:Y:S01]  /*1010*/  @P0 IMAD.MOV.U32 R17, RZ, RZ, R6 ;  /* 0x000000ffff110224 */ /* 0x000fe200078e0006 */
[----:B------:R-:W-:Y:S06]  /*1020*/  BRA `(.L_x_8) ;  /* 0x0000000000147947 */ /* 0x000fec0003800000 */
.L_x_10:
[----:B------:R-:W-:Y:S01]  /*1030*/  LOP3.LUT R17, R11, 0x80000, RZ, 0xfc, !PT ;  /* 0x000800000b117812 */ /* 0x000fe200078efcff */
[----:B------:R-:W-:Y:S01]  /*1040*/  IMAD.MOV.U32 R16, RZ, RZ, R10 ;  /* 0x000000ffff107224 */ /* 0x000fe200078e000a */
[----:B------:R-:W-:Y:S06]  /*1050*/  BRA `(.L_x_8) ;  /* 0x0000000000087947 */ /* 0x000fec0003800000 */
.L_x_9:
[----:B------:R-:W-:Y:S01]  /*1060*/  LOP3.LUT R17, R13, 0x80000, RZ, 0xfc, !PT ;  /* 0x000800000d117812 */ /* 0x000fe200078efcff */
[----:B------:R-:W-:-:S07]  /*1070*/  IMAD.MOV.U32 R16, RZ, RZ, R12 ;  /* 0x000000ffff107224 */ /* 0x000fce00078e000c */
.L_x_8:
[----:B------:R-:W-:Y:S05]  /*1080*/  BSYNC.RECONVERGENT B1 ;  /* 0x0000000000017941 */ /* 0x000fea0003800200 */
.L_x_6:
[----:B------:R-:W-:Y:S02]  /*1090*/  IMAD.MOV.U32 R6, RZ, RZ, R0 ;  /* 0x000000ffff067224 */ /* 0x000fe400078e0000 */
[----:B------:R-:W-:-:S04]  /*10a0*/  IMAD.MOV.U32 R7, RZ, RZ, 0x0 ;  /* 0x00000000ff077424 */ /* 0x000fc800078e00ff */
[----:B------:R-:W-:Y:S05]  /*10b0*/  RET.REL.NODEC R6 `(_Z17modify_hue_kernelPhiiPd) ;  /* 0xffffffec06d07950 */ /* 0x000fea0003c3ffff */
.L_x_11:
[----:B------:R-:W-:-:S00]  /*10c0*/  BRA `(.L_x_11) ;  /* 0xfffffffc00fc7947 */ /* 0x000fc0000383ffff */
[----:B------:R-:W-:-:S00]  /*10d0*/  NOP ;  /* 0x0000000000007918 */ /* 0x000fc00000000000 */
        /* <DEDUP_REMOVED lines=10> */
.L_x_12:


//--------------------- .nv.shared.reserved.0     --------------------------
	.section	.nv.shared.reserved.0,"aw",@nobits
	.weak		__nv_reservedSMEM_offset_0_alias
	.size		__nv_reservedSMEM_offset_0_alias, 0, 64
	.other		__nv_reservedSMEM_offset_0_alias,@"STO_CUDA_RESERVED_SHARED STV_DEFAULT"
__nv_reservedSMEM_offset_0_alias:
	.zero		0
	.zero		64


//--------------------- .nv.constant0._Z17modify_hue_kernelPhiiPd --------------------------
	.section	.nv.constant0._Z17modify_hue_kernelPhiiPd,"a",@progbits
	.sectionflags	@""
	.align	4
.nv.constant0._Z17modify_hue_kernelPhiiPd:
	.zero		920


//--------------------- SYMBOLS --------------------------

	.type		.nv.reservedSmem.offset0,@object
	.size		.nv.reservedSmem.offset0,0x4
